//
// Generated by NVIDIA NVVM Compiler
//
// Compiler Build ID: CL-36424714
// Cuda compilation tools, release 13.0, V13.0.88
// Based on NVVM 20.0.0
//

.version 9.0
.target sm_100
.address_size 64

	// .globl	_Z20KeypointLocalizationPiPfiiff
// _ZZ20KeypointLocalizationPiPfiiffE4tile has been demoted

.visible .entry _Z20KeypointLocalizationPiPfiiff(
	.param .u64 .ptr .align 1 _Z20KeypointLocalizationPiPfiiff_param_0,
	.param .u64 .ptr .align 1 _Z20KeypointLocalizationPiPfiiff_param_1,
	.param .u32 _Z20KeypointLocalizationPiPfiiff_param_2,
	.param .u32 _Z20KeypointLocalizationPiPfiiff_param_3,
	.param .f32 _Z20KeypointLocalizationPiPfiiff_param_4,
	.param .f32 _Z20KeypointLocalizationPiPfiiff_param_5
)
{
	.reg .pred 	%p<69>;
	.reg .b32 	%r<25>;
	.reg .b32 	%f<48>;
	.reg .b64 	%rd<9>;
	// demoted variable
	.shared .align 4 .b8 _ZZ20KeypointLocalizationPiPfiiffE4tile[4096];
	ld.param.u64 	%rd1, [_Z20KeypointLocalizationPiPfiiff_param_0];
	ld.param.u64 	%rd2, [_Z20KeypointLocalizationPiPfiiff_param_1];
	ld.param.u32 	%r3, [_Z20KeypointLocalizationPiPfiiff_param_2];
	ld.param.u32 	%r4, [_Z20KeypointLocalizationPiPfiiff_param_3];
	ld.param.f32 	%f3, [_Z20KeypointLocalizationPiPfiiff_param_4];
	ld.param.f32 	%f2, [_Z20KeypointLocalizationPiPfiiff_param_5];
	cvta.to.global.u64 	%rd3, %rd2;
	mov.u32 	%r5, %tid.z;
	mov.u32 	%r6, %tid.y;
	mov.u32 	%r7, %tid.x;
	mov.u32 	%r8, %ctaid.z;
	mov.u32 	%r9, %ntid.z;
	mad.lo.s32 	%r10, %r8, %r9, %r5;
	mov.u32 	%r11, %ctaid.y;
	mov.u32 	%r12, %ntid.y;
	mad.lo.s32 	%r13, %r11, %r12, %r6;
	mov.u32 	%r14, %ctaid.x;
	mov.u32 	%r15, %ntid.x;
	mad.lo.s32 	%r16, %r14, %r15, %r7;
	mad.lo.s32 	%r17, %r3, %r10, %r13;
	mad.lo.s32 	%r1, %r17, %r4, %r16;
	mul.wide.s32 	%rd4, %r1, 4;
	add.s64 	%rd5, %rd3, %rd4;
	ld.global.f32 	%f4, [%rd5];
	shl.b32 	%r18, %r5, 10;
	mov.u32 	%r19, _ZZ20KeypointLocalizationPiPfiiffE4tile;
	add.s32 	%r20, %r19, %r18;
	shl.b32 	%r21, %r6, 6;
	add.s32 	%r22, %r20, %r21;
	shl.b32 	%r23, %r7, 2;
	add.s32 	%r2, %r22, %r23;
	st.shared.f32 	[%r2], %f4;
	bar.sync 	0;
	ld.shared.f32 	%f1, [%r2];
	setp.leu.f32 	%p1, %f1, %f3;
	setp.eq.s32 	%p2, %r7, 0;
	setp.eq.s32 	%p3, %r7, 15;
	or.pred  	%p4, %p2, %p3;
	or.pred  	%p5, %p4, %p1;
	setp.eq.s32 	%p6, %r6, 0;
	or.pred  	%p7, %p6, %p5;
	setp.eq.s32 	%p8, %r6, 15;
	or.pred  	%p9, %p8, %p7;
	setp.eq.s32 	%p10, %r5, 0;
	or.pred  	%p11, %p10, %p9;
	setp.eq.s32 	%p12, %r5, 3;
	or.pred  	%p13, %p12, %p11;
	@%p13 bra 	$L__BB0_2;
	cvta.to.global.u64 	%rd6, %rd1;
	ld.shared.f32 	%f5, [%r2+-1092];
	setp.gt.f32 	%p14, %f1, %f5;
	ld.shared.f32 	%f6, [%r2+-1088];
	setp.gt.f32 	%p15, %f1, %f6;
	xor.pred  	%p16, %p14, %p15;
	ld.shared.f32 	%f7, [%r2+-1084];
	setp.gt.f32 	%p17, %f1, %f7;
	xor.pred  	%p18, %p16, %p17;
	ld.shared.f32 	%f8, [%r2+-1028];
	setp.gt.f32 	%p19, %f1, %f8;
	xor.pred  	%p20, %p18, %p19;
	ld.shared.f32 	%f9, [%r2+-1024];
	setp.gt.f32 	%p21, %f1, %f9;
	xor.pred  	%p22, %p20, %p21;
	ld.shared.f32 	%f10, [%r2+-1020];
	setp.gt.f32 	%p23, %f1, %f10;
	xor.pred  	%p24, %p22, %p23;
	ld.shared.f32 	%f11, [%r2+-964];
	setp.gt.f32 	%p25, %f1, %f11;
	xor.pred  	%p26, %p24, %p25;
	ld.shared.f32 	%f12, [%r2+-960];
	setp.gt.f32 	%p27, %f1, %f12;
	xor.pred  	%p28, %p26, %p27;
	ld.shared.f32 	%f13, [%r2+-956];
	setp.gt.f32 	%p29, %f1, %f13;
	xor.pred  	%p30, %p28, %p29;
	ld.shared.f32 	%f14, [%r2+-68];
	setp.gt.f32 	%p31, %f1, %f14;
	xor.pred  	%p32, %p30, %p31;
	ld.shared.f32 	%f15, [%r2+-64];
	setp.gt.f32 	%p33, %f1, %f15;
	xor.pred  	%p34, %p32, %p33;
	ld.shared.f32 	%f16, [%r2+-60];
	setp.gt.f32 	%p35, %f1, %f16;
	xor.pred  	%p36, %p34, %p35;
	ld.shared.f32 	%f17, [%r2+-4];
	setp.gt.f32 	%p37, %f1, %f17;
	xor.pred  	%p38, %p36, %p37;
	ld.shared.f32 	%f18, [%r2+4];
	setp.gt.f32 	%p39, %f1, %f18;
	xor.pred  	%p40, %p38, %p39;
	ld.shared.f32 	%f19, [%r2+60];
	setp.gt.f32 	%p41, %f1, %f19;
	xor.pred  	%p42, %p40, %p41;
	ld.shared.f32 	%f20, [%r2+64];
	setp.gt.f32 	%p43, %f1, %f20;
	xor.pred  	%p44, %p42, %p43;
	ld.shared.f32 	%f21, [%r2+68];
	setp.gt.f32 	%p45, %f1, %f21;
	xor.pred  	%p46, %p44, %p45;
	ld.shared.f32 	%f22, [%r2+956];
	setp.gt.f32 	%p47, %f1, %f22;
	xor.pred  	%p48, %p46, %p47;
	ld.shared.f32 	%f23, [%r2+960];
	setp.gt.f32 	%p49, %f1, %f23;
	xor.pred  	%p50, %p48, %p49;
	ld.shared.f32 	%f24, [%r2+964];
	setp.gt.f32 	%p51, %f1, %f24;
	xor.pred  	%p52, %p50, %p51;
	ld.shared.f32 	%f25, [%r2+1020];
	setp.gt.f32 	%p53, %f1, %f25;
	xor.pred  	%p54, %p52, %p53;
	ld.shared.f32 	%f26, [%r2+1024];
	setp.gt.f32 	%p55, %f1, %f26;
	xor.pred  	%p56, %p54, %p55;
	ld.shared.f32 	%f27, [%r2+1028];
	setp.gt.f32 	%p57, %f1, %f27;
	xor.pred  	%p58, %p56, %p57;
	ld.shared.f32 	%f28, [%r2+1084];
	setp.gt.f32 	%p59, %f1, %f28;
	xor.pred  	%p60, %p58, %p59;
	ld.shared.f32 	%f29, [%r2+1088];
	setp.gt.f32 	%p61, %f1, %f29;
	xor.pred  	%p62, %p60, %p61;
	ld.shared.f32 	%f30, [%r2+1092];
	add.f32 	%f31, %f17, %f18;
	add.f32 	%f32, %f1, %f1;
	sub.f32 	%f33, %f31, %f32;
	add.f32 	%f34, %f15, %f20;
	sub.f32 	%f35, %f34, %f32;
	sub.f32 	%f36, %f21, %f16;
	sub.f32 	%f37, %f36, %f19;
	add.f32 	%f38, %f37, %f14;
	mul.f32 	%f39, %f38, 0f3E800000;
	add.f32 	%f40, %f33, %f35;
	mul.f32 	%f41, %f33, %f35;
	mul.f32 	%f42, %f39, %f39;
	sub.f32 	%f43, %f41, %f42;
	mul.f32 	%f45, %f40, %f40;
	div.rn.f32 	%f46, %f45, %f43;
	setp.leu.f32 	%p63, %f1, %f30;
	xor.pred  	%p64, %p62, %p63;
	setp.ge.f32 	%p65, %f43, 0f00000000;
	and.pred  	%p66, %p64, %p65;
	setp.lt.f32 	%p67, %f46, %f2;
	and.pred  	%p68, %p66, %p67;
	selp.u32 	%r24, 1, 0, %p68;
	add.s64 	%rd8, %rd6, %rd4;
	st.global.u32 	[%rd8], %r24;
$L__BB0_2:
	ret;

}


// ===== COMPILED SASS (sm_100) =====

	.target	sm_100

	.elftype	@"ET_EXEC"


//--------------------- .note.nv.tkinfo           --------------------------
	.section	.note.nv.tkinfo,"",@"SHT_NOTE"
	.sectionflags	@"SHF_NOTE_NV_TKINFO"
	.tkinfo
        /*0018*/ 	.word	0x00000002
        /*0030*/ 	.string	""
        /*0030*/ 	.string	"ptxas"
        /*0030*/ 	.string	"Cuda compilation tools, release 13.0, V13.0.88"
        /*0030*/ 	.string	"Build cuda_13.0.r13.0/compiler.36424714_0"
        /*0030*/ 	.string	"-arch sm_100 -m 64 "



//--------------------- .note.nv.cuinfo           --------------------------
	.section	.note.nv.cuinfo,"",@"SHT_NOTE"
	.sectionflags	@"SHF_NOTE_NV_CUINFO"
        /*0018*/ 	.short	0x0002
        /*001a*/ 	.short	0x0064
        /*001c*/ 	.short	0x0082
	.zero		2


//--------------------- .nv.info                  --------------------------
	.section	.nv.info,"",@"SHT_CUDA_INFO"
	.align	4


	//----- nvinfo : EIATTR_REGCOUNT
	.align		4
        /*0000*/ 	.byte	0x04, 0x2f
        /*0002*/ 	.short	(.L_1 - .L_0)
	.align		4
.L_0:
        /*0004*/ 	.word	index@(_Z20KeypointLocalizationPiPfiiff)
        /*0008*/ 	.word	0x0000001e


	//----- nvinfo : EIATTR_FRAME_SIZE
	.align		4
.L_1:
        /*000c*/ 	.byte	0x04, 0x11
        /*000e*/ 	.short	(.L_3 - .L_2)
	.align		4
.L_2:
        /*0010*/ 	.word	index@($__internal_0_$__cuda_sm3x_div_rn_noftz_f32_slowpath)
        /*0014*/ 	.word	0x00000000


	//----- nvinfo : EIATTR_FRAME_SIZE
	.align		4
.L_3:
        /*0018*/ 	.byte	0x04, 0x11
        /*001a*/ 	.short	(.L_5 - .L_4)
	.align		4
.L_4:
        /*001c*/ 	.word	index@(_Z20KeypointLocalizationPiPfiiff)
        /*0020*/ 	.word	0x00000000


	//----- nvinfo : EIATTR_MIN_STACK_SIZE
	.align		4
.L_5:
        /*0024*/ 	.byte	0x04, 0x12
        /*0026*/ 	.short	(.L_7 - .L_6)
	.align		4
.L_6:
        /*0028*/ 	.word	index@(_Z20KeypointLocalizationPiPfiiff)
        /*002c*/ 	.word	0x00000000
.L_7:


//--------------------- .nv.compat                --------------------------
	.section	.nv.compat,"",@"SHT_CUDA_COMPAT_INFO"
	.align	4
        /*0000*/ 	.byte	0x02, 0x09, 0x00, 0x00, 0x02, 0x02, 0x01, 0x00, 0x02, 0x05, 0x05, 0x00, 0x03, 0x07, 0x01, 0x01
        /*0010*/ 	.byte	0x02, 0x03, 0x00, 0x00, 0x02, 0x06, 0x01, 0x00, 0x04, 0x0b, 0x08, 0x00, 0x01, 0x00, 0x00, 0x00
        /*0020*/ 	.byte	0x00, 0x00, 0x00, 0x00


//--------------------- .nv.info._Z20KeypointLocalizationPiPfiiff --------------------------
	.section	.nv.info._Z20KeypointLocalizationPiPfiiff,"",@"SHT_CUDA_INFO"
	.sectionflags	@""
	.align	4


	//----- nvinfo : EIATTR_CUDA_API_VERSION
	.align		4
        /*0000*/ 	.byte	0x04, 0x37
        /*0002*/ 	.short	(.L_9 - .L_8)
.L_8:
        /*0004*/ 	.word	0x00000082


	//----- nvinfo : EIATTR_KPARAM_INFO
	.align		4
.L_9:
        /*0008*/ 	.byte	0x04, 0x17
        /*000a*/ 	.short	(.L_11 - .L_10)
.L_10:
        /*000c*/ 	.word	0x00000000
        /*0010*/ 	.short	0x0005
        /*0012*/ 	.short	0x001c
        /*0014*/ 	.byte	0x00, 0xf0, 0x11, 0x00


	//----- nvinfo : EIATTR_KPARAM_INFO
	.align		4
.L_11:
        /*0018*/ 	.byte	0x04, 0x17
        /*001a*/ 	.short	(.L_13 - .L_12)
.L_12:
        /*001c*/ 	.word	0x00000000
        /*0020*/ 	.short	0x0004
        /*0022*/ 	.short	0x0018
        /*0024*/ 	.byte	0x00, 0xf0, 0x11, 0x00


	//----- nvinfo : EIATTR_KPARAM_INFO
	.align		4
.L_13:
        /*0028*/ 	.byte	0x04, 0x17
        /*002a*/ 	.short	(.L_15 - .L_14)
.L_14:
        /*002c*/ 	.word	0x00000000
        /*0030*/ 	.short	0x0003
        /*0032*/ 	.short	0x0014
        /*0034*/ 	.byte	0x00, 0xf0, 0x11, 0x00


	//----- nvinfo : EIATTR_KPARAM_INFO
	.align		4
.L_15:
        /*0038*/ 	.byte	0x04, 0x17
        /*003a*/ 	.short	(.L_17 - .L_16)
.L_16:
        /*003c*/ 	.word	0x00000000
        /*0040*/ 	.short	0x0002
        /*0042*/ 	.short	0x0010
        /*0044*/ 	.byte	0x00, 0xf0, 0x11, 0x00


	//----- nvinfo : EIATTR_KPARAM_INFO
	.align		4
.L_17:
        /*0048*/ 	.byte	0x04, 0x17
        /*004a*/ 	.short	(.L_19 - .L_18)
.L_18:
        /*004c*/ 	.word	0x00000000
        /*0050*/ 	.short	0x0001
        /*0052*/ 	.short	0x0008
        /*0054*/ 	.byte	0x00, 0xf5, 0x21, 0x00


	//----- nvinfo : EIATTR_KPARAM_INFO
	.align		4
.L_19:
        /*0058*/ 	.byte	0x04, 0x17
        /*005a*/ 	.short	(.L_21 - .L_20)
.L_20:
        /*005c*/ 	.word	0x00000000
        /*0060*/ 	.short	0x0000
        /*0062*/ 	.short	0x0000
        /*0064*/ 	.byte	0x00, 0xf5, 0x21, 0x00


	//----- nvinfo : EIATTR_SPARSE_MMA_MASK
	.align		4
.L_21:
        /*0068*/ 	.byte	0x03, 0x50
        /*006a*/ 	.short	0x0000


	//----- nvinfo : EIATTR_MAXREG_COUNT
	.align		4
        /*006c*/ 	.byte	0x03, 0x1b
        /*006e*/ 	.short	0x00ff


	//----- nvinfo : EIATTR_NUM_BARRIERS
	.align		4
        /*0070*/ 	.byte	0x02, 0x4c
        /*0072*/ 	.byte	0x01
	.zero		1


	//----- nvinfo : EIATTR_MERCURY_ISA_VERSION
	.align		4
        /*0074*/ 	.byte	0x03, 0x5f
        /*0076*/ 	.short	0x0101


	//----- nvinfo : EIATTR_VRC_CTA_INIT_COUNT
	.align		4
        /*0078*/ 	.byte	0x02, 0x4a
	.zero		1
	.zero		1


	//----- nvinfo : EIATTR_EXIT_INSTR_OFFSETS
	.align		4
        /*007c*/ 	.byte	0x04, 0x1c
        /*007e*/ 	.short	(.L_23 - .L_22)


	//   ....[0]....
.L_22:
        /*0080*/ 	.word	0x00000250


	//   ....[1]....
        /*0084*/ 	.word	0x000007b0


	//----- nvinfo : EIATTR_CRS_STACK_SIZE
	.align		4
.L_23:
        /*0088*/ 	.byte	0x04, 0x1e
        /*008a*/ 	.short	(.L_25 - .L_24)
.L_24:
        /*008c*/ 	.word	0x00000000


	//----- nvinfo : EIATTR_CBANK_PARAM_SIZE
	.align		4
.L_25:
        /*0090*/ 	.byte	0x03, 0x19
        /*0092*/ 	.short	0x0020


	//----- nvinfo : EIATTR_PARAM_CBANK
	.align		4
        /*0094*/ 	.byte	0x04, 0x0a
        /*0096*/ 	.short	(.L_27 - .L_26)
	.align		4
.L_26:
        /*0098*/ 	.word	index@(.nv.constant0._Z20KeypointLocalizationPiPfiiff)
        /*009c*/ 	.short	0x0380
        /*009e*/ 	.short	0x0020


	//----- nvinfo : EIATTR_SW_WAR
	.align		4
.L_27:
        /*00a0*/ 	.byte	0x04, 0x36
        /*00a2*/ 	.short	(.L_29 - .L_28)
.L_28:
        /*00a4*/ 	.word	0x00000008
.L_29:


//--------------------- .nv.callgraph             --------------------------
	.section	.nv.callgraph,"",@"SHT_CUDA_CALLGRAPH"
	.align	4
	.sectionentsize	8
	.align		4
        /*0000*/ 	.word	0x00000000
	.align		4
        /*0004*/ 	.word	0xffffffff
	.align		4
        /*0008*/ 	.word	0x00000000
	.align		4
        /*000c*/ 	.word	0xfffffffe
	.align		4
        /*0010*/ 	.word	0x00000000
	.align		4
        /*0014*/ 	.word	0xfffffffd
	.align		4
        /*0018*/ 	.word	0x00000000
	.align		4
        /*001c*/ 	.word	0xfffffffc


//--------------------- .text._Z20KeypointLocalizationPiPfiiff --------------------------
	.section	.text._Z20KeypointLocalizationPiPfiiff,"ax",@progbits
	.align	128
        .global         _Z20KeypointLocalizationPiPfiiff
        .type           _Z20KeypointLocalizationPiPfiiff,@function
        .size           _Z20KeypointLocalizationPiPfiiff,(.L_x_14 - _Z20KeypointLocalizationPiPfiiff)
        .other          _Z20KeypointLocalizationPiPfiiff,@"STO_CUDA_ENTRY STV_DEFAULT"
_Z20KeypointLocalizationPiPfiiff:
.text._Z20KeypointLocalizationPiPfiiff:
[----:B------:R-:W-:Y:S01]  /*0000*/  LDC R1, c[0x0][0x37c] ;  /* 0x0000df00ff017b82 */ /* 0x000fe20000000800 */
[----:B------:R-:W0:Y:S07]  /*0010*/  S2R R5, SR_TID.Z ;  /* 0x0000000000057919 */ /* 0x000e2e0000002300 */
[----:B------:R-:W0:Y:S01]  /*0020*/  LDC R0, c[0x0][0x368] ;  /* 0x0000da00ff007b82 */ /* 0x000e220000000800 */
[----:B------:R-:W1:Y:S01]  /*0030*/  LDCU.64 UR10, c[0x0][0x390] ;  /* 0x00007200ff0a77ac */ /* 0x000e620008000a00 */
[----:B------:R-:W2:Y:S01]  /*0040*/  S2R R9, SR_TID.Y ;  /* 0x0000000000097919 */ /* 0x000ea20000002200 */
[----:B------:R-:W3:Y:S01]  /*0050*/  LDCU.64 UR6, c[0x0][0x358] ;  /* 0x00006b00ff0677ac */ /* 0x000ee20008000a00 */
[----:B------:R-:W4:Y:S04]  /*0060*/  S2R R11, SR_TID.X ;  /* 0x00000000000b7919 */ /* 0x000f280000002100 */
[----:B------:R-:W0:Y:S08]  /*0070*/  S2UR UR4, SR_CTAID.Z ;  /* 0x00000000000479c3 */ /* 0x000e300000002700 */
[----:B------:R-:W2:Y:S08]  /*0080*/  S2UR UR5, SR_CTAID.Y ;  /* 0x00000000000579c3 */ /* 0x000eb00000002600 */
[----:B------:R-:W2:Y:S08]  /*0090*/  LDC R2, c[0x0][0x364] ;  /* 0x0000d900ff027b82 */ /* 0x000eb00000000800 */
[----:B------:R-:W4:Y:S01]  /*00a0*/  S2UR UR8, SR_CTAID.X ;  /* 0x00000000000879c3 */ /* 0x000f220000002500 */
[----:B0-----:R-:W-:-:S07]  /*00b0*/  IMAD R0, R0, UR4, R5 ;  /* 0x0000000400007c24 */ /* 0x001fce000f8e0205 */
[----:B------:R-:W4:Y:S08]  /*00c0*/  LDC R4, c[0x0][0x360] ;  /* 0x0000d800ff047b82 */ /* 0x000f300000000800 */
[----:B------:R-:W0:Y:S01]  /*00d0*/  LDC.64 R6, c[0x0][0x388] ;  /* 0x0000e200ff067b82 */ /* 0x000e220000000a00 */
[----:B--2---:R-:W-:-:S04]  /*00e0*/  IMAD R3, R2, UR5, R9 ;  /* 0x0000000502037c24 */ /* 0x004fc8000f8e0209 */
[----:B-1----:R-:W-:Y:S02]  /*00f0*/  IMAD R3, R0, UR10, R3 ;  /* 0x0000000a00037c24 */ /* 0x002fe4000f8e0203 */
[----:B----4-:R-:W-:-:S04]  /*0100*/  IMAD R2, R4, UR8, R11 ;  /* 0x0000000804027c24 */ /* 0x010fc8000f8e020b */
[----:B------:R-:W-:-:S04]  /*0110*/  IMAD R2, R3, UR11, R2 ;  /* 0x0000000b03027c24 */ /* 0x000fc8000f8e0202 */
[----:B0-----:R-:W-:-:S06]  /*0120*/  IMAD.WIDE R6, R2, 0x4, R6 ;  /* 0x0000000402067825 */ /* 0x001fcc00078e0206 */
[----:B---3--:R-:W2:Y:S01]  /*0130*/  LDG.E R6, desc[UR6][R6.64] ;  /* 0x0000000606067981 */ /* 0x008ea2000c1e1900 */
[----:B------:R-:W0:Y:S01]  /*0140*/  S2UR UR5, SR_CgaCtaId ;  /* 0x00000000000579c3 */ /* 0x000e220000008800 */
[----:B------:R-:W-:Y:S01]  /*0150*/  UMOV UR4, 0x400 ;  /* 0x0000040000047882 */ /* 0x000fe20000000000 */
[----:B------:R-:W-:-:S04]  /*0160*/  ISETP.NE.AND P0, PT, R11, 0xf, PT ;  /* 0x0000000f0b00780c */ /* 0x000fc80003f05270 */
[----:B------:R-:W-:Y:S01]  /*0170*/  ISETP.EQ.OR P0, PT, R11, RZ, !P0 ;  /* 0x000000ff0b00720c */ /* 0x000fe20004702670 */
[----:B0-----:R-:W-:-:S06]  /*0180*/  ULEA UR4, UR5, UR4, 0x18 ;  /* 0x0000000405047291 */ /* 0x001fcc000f8ec0ff */
[----:B------:R-:W-:-:S05]  /*0190*/  LEA R0, R5, UR4, 0xa ;  /* 0x0000000405007c11 */ /* 0x000fca000f8e50ff */
[----:B------:R-:W-:Y:S01]  /*01a0*/  IMAD R0, R9, 0x40, R0 ;  /* 0x0000004009007824 */ /* 0x000fe200078e0200 */
[----:B------:R-:W0:Y:S03]  /*01b0*/  LDCU UR4, c[0x0][0x398] ;  /* 0x00007300ff0477ac */ /* 0x000e260008000800 */
[----:B------:R-:W-:-:S05]  /*01c0*/  IMAD R3, R11, 0x4, R0 ;  /* 0x000000040b037824 */ /* 0x000fca00078e0200 */
[----:B--2---:R-:W-:Y:S01]  /*01d0*/  STS [R3], R6 ;  /* 0x0000000603007388 */ /* 0x004fe20000000800 */
[----:B------:R-:W-:Y:S06]  /*01e0*/  BAR.SYNC.DEFER_BLOCKING 0x0 ;  /* 0x0000000000007b1d */ /* 0x000fec0000010000 */
[----:B------:R-:W0:Y:S02]  /*01f0*/  LDS R4, [R3] ;  /* 0x0000000003047984 */ /* 0x000e240000000800 */
[----:B0-----:R-:W-:-:S04]  /*0200*/  FSETP.LEU.OR P0, PT, R4, UR4, P0 ;  /* 0x0000000404007c0b */ /* 0x001fc8000870b400 */
[----:B------:R-:W-:-:S04]  /*0210*/  ISETP.EQ.OR P0, PT, R9, RZ, P0 ;  /* 0x000000ff0900720c */ /* 0x000fc80000702670 */
[----:B------:R-:W-:-:S04]  /*0220*/  ISETP.EQ.OR P0, PT, R9, 0xf, P0 ;  /* 0x0000000f0900780c */ /* 0x000fc80000702670 */
[----:B------:R-:W-:-:S04]  /*0230*/  ISETP.EQ.OR P0, PT, R5, RZ, P0 ;  /* 0x000000ff0500720c */ /* 0x000fc80000702670 */
[----:B------:R-:W-:-:S13]  /*0240*/  ISETP.EQ.OR P0, PT, R5, 0x3, P0 ;  /* 0x000000030500780c */ /* 0x000fda0000702670 */
[----:B------:R-:W-:Y:S05]  /*0250*/  @P0 EXIT ;  /* 0x000000000000094d */ /* 0x000fea0003800000 */
[----:B------:R-:W0:Y:S01]  /*0260*/  LDS R7, [R3+-0x440] ;  /* 0xfffbc00003077984 */ /* 0x000e220000000800 */
[----:B------:R-:W-:Y:S03]  /*0270*/  BSSY.RECONVERGENT B0, `(.L_x_0) ;  /* 0x000004b000007945 */ /* 0x000fe60003800200 */
[----:B------:R-:W1:Y:S04]  /*0280*/  LDS R5, [R3+-0x444] ;  /* 0xfffbbc0003057984 */ /* 0x000e680000000800 */
[----:B------:R-:W2:Y:S04]  /*0290*/  LDS R11, [R3+-0x43c] ;  /* 0xfffbc400030b7984 */ /* 0x000ea80000000800 */
[----:B------:R-:W3:Y:S04]  /*02a0*/  LDS R13, [R3+-0x404] ;  /* 0xfffbfc00030d7984 */ /* 0x000ee80000000800 */
[----:B------:R-:W4:Y:S04]  /*02b0*/  LDS R15, [R3+-0x400] ;  /* 0xfffc0000030f7984 */ /* 0x000f280000000800 */
[----:B------:R-:W5:Y:S04]  /*02c0*/  LDS R17, [R3+-0x3fc] ;  /* 0xfffc040003117984 */ /* 0x000f680000000800 */
[----:B------:R-:W5:Y:S04]  /*02d0*/  LDS R19, [R3+-0x3c4] ;  /* 0xfffc3c0003137984 */ /* 0x000f680000000800 */
[----:B------:R-:W5:Y:S04]  /*02e0*/  LDS R21, [R3+-0x3c0] ;  /* 0xfffc400003157984 */ /* 0x000f680000000800 */
[----:B------:R-:W5:Y:S04]  /*02f0*/  LDS R23, [R3+-0x3bc] ;  /* 0xfffc440003177984 */ /* 0x000f680000000800 */
[----:B------:R-:W5:Y:S01]  /*0300*/  LDS R9, [R3+-0x44] ;  /* 0xffffbc0003097984 */ /* 0x000f620000000800 */
[----:B0-----:R-:W-:-:S03]  /*0310*/  FSETP.GT.AND P0, PT, R4, R7, PT ;  /* 0x000000070400720b */ /* 0x001fc60003f04000 */
[----:B------:R-:W-:Y:S01]  /*0320*/  LDS R0, [R3+-0x3c] ;  /* 0xffffc40003007984 */ /* 0x000fe20000000800 */
[----:B-1----:R-:W-:-:S03]  /*0330*/  FSETP.GT.XOR P0, PT, R4, R5, P0 ;  /* 0x000000050400720b */ /* 0x002fc60000704800 */
[----:B------:R-:W0:Y:S01]  /*0340*/  LDS R7, [R3+-0x40] ;  /* 0xffffc00003077984 */ /* 0x000e220000000800 */
[----:B--2---:R-:W-:-:S03]  /*0350*/  FSETP.GT.XOR P0, PT, R4, R11, P0 ;  /* 0x0000000b0400720b */ /* 0x004fc60000704800 */
[----:B------:R-:W1:Y:S01]  /*0360*/  LDS R5, [R3+0x44] ;  /* 0x0000440003057984 */ /* 0x000e620000000800 */
[----:B---3--:R-:W-:-:S03]  /*0370*/  FSETP.GT.XOR P0, PT, R4, R13, P0 ;  /* 0x0000000d0400720b */ /* 0x008fc60000704800 */
[----:B------:R-:W2:Y:S01]  /*0380*/  LDS R25, [R3+-0x4] ;  /* 0xfffffc0003197984 */ /* 0x000ea20000000800 */
[----:B----4-:R-:W-:-:S03]  /*0390*/  FSETP.GT.XOR P0, PT, R4, R15, P0 ;  /* 0x0000000f0400720b */ /* 0x010fc60000704800 */
[----:B------:R-:W3:Y:S01]  /*03a0*/  LDS R27, [R3+0x3c] ;  /* 0x00003c00031b7984 */ /* 0x000ee20000000800 */
[----:B-----5:R-:W-:-:S03]  /*03b0*/  FSETP.GT.XOR P0, PT, R4, R17, P0 ;  /* 0x000000110400720b */ /* 0x020fc60000704800 */
[----:B------:R-:W4:Y:S01]  /*03c0*/  LDS R6, [R3+0x4] ;  /* 0x0000040003067984 */ /* 0x000f220000000800 */
[----:B------:R-:W-:-:S03]  /*03d0*/  FSETP.GT.XOR P0, PT, R4, R19, P0 ;  /* 0x000000130400720b */ /* 0x000fc60000704800 */
[----:B------:R-:W5:Y:S01]  /*03e0*/  LDS R8, [R3+0x40] ;  /* 0x0000400003087984 */ /* 0x000f620000000800 */
[----:B------:R-:W-:-:S03]  /*03f0*/  FSETP.GT.XOR P0, PT, R4, R21, P0 ;  /* 0x000000150400720b */ /* 0x000fc60000704800 */
[----:B------:R-:W-:Y:S01]  /*0400*/  LDS R13, [R3+0x3c0] ;  /* 0x0003c000030d7984 */ /* 0x000fe20000000800 */
[----:B------:R-:W-:-:S03]  /*0410*/  FSETP.GT.XOR P0, PT, R4, R23, P0 ;  /* 0x000000170400720b */ /* 0x000fc60000704800 */
[----:B------:R-:W5:Y:S01]  /*0420*/  LDS R21, [R3+0x3bc] ;  /* 0x0003bc0003157984 */ /* 0x000f620000000800 */
[----:B------:R-:W-:-:S03]  /*0430*/  FSETP.GT.XOR P0, PT, R4, R9, P0 ;  /* 0x000000090400720b */ /* 0x000fc60000704800 */
[----:B------:R-:W5:Y:S04]  /*0440*/  LDS R11, [R3+0x3c4] ;  /* 0x0003c400030b7984 */ /* 0x000f680000000800 */
[----:B------:R-:W5:Y:S01]  /*0450*/  LDS R17, [R3+0x3fc] ;  /* 0x0003fc0003117984 */ /* 0x000f620000000800 */
[----:B0-----:R-:W-:-:S03]  /*0460*/  FSETP.GT.XOR P0, PT, R4, R7, P0 ;  /* 0x000000070400720b */ /* 0x001fc60000704800 */
[----:B------:R-:W0:Y:S01]  /*0470*/  LDS R15, [R3+0x400] ;  /* 0x00040000030f7984 */ /* 0x000e220000000800 */
[----:B------:R-:W-:Y:S01]  /*0480*/  FSETP.GT.XOR P0, PT, R4, R0, P0 ;  /* 0x000000000400720b */ /* 0x000fe20000704800 */
[----:B-1----:R-:W-:Y:S02]  /*0490*/  FADD R0, -R0, R5 ;  /* 0x0000000500007221 */ /* 0x002fe40000000100 */
[----:B------:R-:W1:Y:S01]  /*04a0*/  LDS R19, [R3+0x404] ;  /* 0x0004040003137984 */ /* 0x000e620000000800 */
[----:B--2---:R-:W-:-:S03]  /*04b0*/  FSETP.GT.XOR P0, PT, R4, R25, P0 ;  /* 0x000000190400720b */ /* 0x004fc60000704800 */
[----:B------:R-:W2:Y:S01]  /*04c0*/  LDS R23, [R3+0x43c] ;  /* 0x00043c0003177984 */ /* 0x000ea20000000800 */
[----:B---3--:R-:W-:Y:S01]  /*04d0*/  FADD R0, -R27, R0 ;  /* 0x000000001b007221 */ /* 0x008fe20000000100 */
[----:B----4-:R-:W-:-:S03]  /*04e0*/  FSETP.GT.XOR P0, PT, R4, R6, P0 ;  /* 0x000000060400720b */ /* 0x010fc60000704800 */
[----:B------:R-:W-:Y:S01]  /*04f0*/  FADD R10, R9, R0 ;  /* 0x00000000090a7221 */ /* 0x000fe20000000000 */
[----:B------:R-:W-:Y:S01]  /*0500*/  FADD R6, R25, R6 ;  /* 0x0000000619067221 */ /* 0x000fe20000000000 */
[C---:B------:R-:W-:Y:S01]  /*0510*/  FADD R25, R4.reuse, R4 ;  /* 0x0000000404197221 */ /* 0x040fe20000000000 */
[----:B------:R-:W-:Y:S01]  /*0520*/  FSETP.GT.XOR P0, PT, R4, R27, P0 ;  /* 0x0000001b0400720b */ /* 0x000fe20000704800 */
[----:B-----5:R-:W-:Y:S01]  /*0530*/  FADD R0, R7, R8 ;  /* 0x0000000807007221 */ /* 0x020fe20000000000 */
[----:B------:R-:W-:Y:S01]  /*0540*/  FMUL R10, R10, 0.25 ;  /* 0x3e8000000a0a7820 */ /* 0x000fe20000400000 */
[----:B------:R-:W-:Y:S01]  /*0550*/  FADD R6, R6, -R25 ;  /* 0x8000001906067221 */ /* 0x000fe20000000000 */
[----:B------:R-:W-:Y:S01]  /*0560*/  FSETP.GT.XOR P0, PT, R4, R8, P0 ;  /* 0x000000080400720b */ /* 0x000fe20000704800 */
[----:B------:R-:W-:Y:S01]  /*0570*/  FADD R25, -R25, R0 ;  /* 0x0000000019197221 */ /* 0x000fe20000000100 */
[----:B------:R-:W-:Y:S01]  /*0580*/  FMUL R7, R10, R10 ;  /* 0x0000000a0a077220 */ /* 0x000fe20000400000 */
[----:B------:R-:W3:Y:S01]  /*0590*/  LDS R9, [R3+0x440] ;  /* 0x0004400003097984 */ /* 0x000ee20000000800 */
[----:B------:R-:W-:Y:S01]  /*05a0*/  FSETP.GT.XOR P0, PT, R4, R5, P0 ;  /* 0x000000050400720b */ /* 0x000fe20000704800 */
[C---:B------:R-:W-:Y:S01]  /*05b0*/  FADD R0, R6.reuse, R25 ;  /* 0x0000001906007221 */ /* 0x040fe20000000000 */
[----:B------:R-:W-:-:S02]  /*05c0*/  FFMA R5, R6, R25, -R7 ;  /* 0x0000001906057223 */ /* 0x000fc40000000807 */
[----:B------:R-:W-:Y:S01]  /*05d0*/  FSETP.GT.XOR P0, PT, R4, R21, P0 ;  /* 0x000000150400720b */ /* 0x000fe20000704800 */
[----:B------:R-:W-:Y:S01]  /*05e0*/  FMUL R0, R0, R0 ;  /* 0x0000000000007220 */ /* 0x000fe20000400000 */
[----:B------:R-:W4:Y:S01]  /*05f0*/  MUFU.RCP R8, R5 ;  /* 0x0000000500087308 */ /* 0x000f220000001000 */
[----:B------:R5:W3:Y:S01]  /*0600*/  LDS R7, [R3+0x444] ;  /* 0x0004440003077984 */ /* 0x000ae20000000800 */
[----:B------:R-:W-:-:S04]  /*0610*/  FSETP.GT.XOR P0, PT, R4, R13, P0 ;  /* 0x0000000d0400720b */ /* 0x000fc80000704800 */
[C---:B------:R-:W-:Y:S02]  /*0620*/  FSETP.GT.XOR P0, PT, R4.reuse, R11, P0 ;  /* 0x0000000b0400720b */ /* 0x040fe40000704800 */
[----:B------:R-:W3:Y:S02]  /*0630*/  FCHK P1, R0, R5 ;  /* 0x0000000500007302 */ /* 0x000ee40000020000 */
[----:B------:R-:W-:-:S04]  /*0640*/  FSETP.GT.XOR P0, PT, R4, R17, P0 ;  /* 0x000000110400720b */ /* 0x000fc80000704800 */
[----:B0-----:R-:W-:Y:S01]  /*0650*/  FSETP.GT.XOR P0, PT, R4, R15, P0 ;  /* 0x0000000f0400720b */ /* 0x001fe20000704800 */
[----:B----4-:R-:W-:-:S03]  /*0660*/  FFMA R11, -R5, R8, 1 ;  /* 0x3f800000050b7423 */ /* 0x010fc60000000108 */
[----:B-1----:R-:W-:Y:S01]  /*0670*/  FSETP.GT.XOR P0, PT, R4, R19, P0 ;  /* 0x000000130400720b */ /* 0x002fe20000704800 */
[----:B------:R-:W-:-:S03]  /*0680*/  FFMA R11, R8, R11, R8 ;  /* 0x0000000b080b7223 */ /* 0x000fc60000000008 */
[----:B--2---:R-:W-:Y:S01]  /*0690*/  FSETP.GT.XOR P0, PT, R4, R23, P0 ;  /* 0x000000170400720b */ /* 0x004fe20000704800 */
[----:B------:R-:W-:-:S04]  /*06a0*/  FFMA R6, R0, R11, RZ ;  /* 0x0000000b00067223 */ /* 0x000fc800000000ff */
[----:B-----5:R-:W-:Y:S01]  /*06b0*/  FFMA R3, -R5, R6, R0 ;  /* 0x0000000605037223 */ /* 0x020fe20000000100 */
[----:B---3--:R-:W-:-:S03]  /*06c0*/  FSETP.GT.XOR P0, PT, R4, R9, P0 ;  /* 0x000000090400720b */ /* 0x008fc60000704800 */
[----:B------:R-:W-:Y:S01]  /*06d0*/  FFMA R3, R11, R3, R6 ;  /* 0x000000030b037223 */ /* 0x000fe20000000006 */
[----:B------:R-:W-:Y:S09]  /*06e0*/  @!P1 BRA `(.L_x_1) ;  /* 0x00000000000c9947 */ /* 0x000ff20003800000 */
[----:B------:R-:W-:-:S07]  /*06f0*/  MOV R6, 0x710 ;  /* 0x0000071000067802 */ /* 0x000fce0000000f00 */
[----:B------:R-:W-:Y:S05]  /*0700*/  CALL.REL.NOINC `($__internal_0_$__cuda_sm3x_div_rn_noftz_f32_slowpath) ;  /* 0x00000000002c7944 */ /* 0x000fea0003c00000 */
[----:B------:R-:W-:-:S07]  /*0710*/  IMAD.MOV.U32 R3, RZ, RZ, R0 ;  /* 0x000000ffff037224 */ /* 0x000fce00078e0000 */
.L_x_1:
[----:B------:R-:W-:Y:S05]  /*0720*/  BSYNC.RECONVERGENT B0 ;  /* 0x0000000000007941 */ /* 0x000fea0003800200 */
.L_x_0:
[----:B------:R-:W0:Y:S01]  /*0730*/  LDC.64 R8, c[0x0][0x380] ;  /* 0x0000e000ff087b82 */ /* 0x000e220000000a00 */
[----:B------:R-:W1:Y:S01]  /*0740*/  LDCU UR4, c[0x0][0x39c] ;  /* 0x00007380ff0477ac */ /* 0x000e620008000800 */
[----:B------:R-:W-:-:S04]  /*0750*/  FSETP.LEU.XOR P0, PT, R4, R7, P0 ;  /* 0x000000070400720b */ /* 0x000fc8000070b800 */
[----:B------:R-:W-:-:S04]  /*0760*/  FSETP.GE.AND P0, PT, R5, RZ, P0 ;  /* 0x000000ff0500720b */ /* 0x000fc80000706000 */
[----:B-1----:R-:W-:-:S04]  /*0770*/  FSETP.LT.AND P0, PT, R3, UR4, P0 ;  /* 0x0000000403007c0b */ /* 0x002fc80008701000 */
[----:B------:R-:W-:Y:S01]  /*0780*/  SEL R5, RZ, 0x1, !P0 ;  /* 0x00000001ff057807 */ /* 0x000fe20004000000 */
[----:B0-----:R-:W-:-:S05]  /*0790*/  IMAD.WIDE R2, R2, 0x4, R8 ;  /* 0x0000000402027825 */ /* 0x001fca00078e0208 */
[----:B------:R-:W-:Y:S01]  /*07a0*/  STG.E desc[UR6][R2.64], R5 ;  /* 0x0000000502007986 */ /* 0x000fe2000c101906 */
[----:B------:R-:W-:Y:S05]  /*07b0*/  EXIT ;  /* 0x000000000000794d */ /* 0x000fea0003800000 */
        .weak           $__internal_0_$__cuda_sm3x_div_rn_noftz_f32_slowpath
        .type           $__internal_0_$__cuda_sm3x_div_rn_noftz_f32_slowpath,@function
        .size           $__internal_0_$__cuda_sm3x_div_rn_noftz_f32_slowpath,(.L_x_14 - $__internal_0_$__cuda_sm3x_div_rn_noftz_f32_slowpath)
$__internal_0_$__cuda_sm3x_div_rn_noftz_f32_slowpath:
[--C-:B------:R-:W-:Y:S01]  /*07c0*/  SHF.R.U32.HI R8, RZ, 0x17, R5.reuse ;  /* 0x00000017ff087819 */ /* 0x100fe20000011605 */
[----:B------:R-:W-:Y:S01]  /*07d0*/  BSSY.RECONVERGENT B1, `(.L_x_2) ;  /* 0x0000065000017945 */ /* 0x000fe20003800200 */
[--C-:B------:R-:W-:Y:S01]  /*07e0*/  SHF.R.U32.HI R3, RZ, 0x17, R0.reuse ;  /* 0x00000017ff037819 */ /* 0x100fe20000011600 */
[----:B------:R-:W-:Y:S01]  /*07f0*/  IMAD.MOV.U32 R11, RZ, RZ, R0 ;  /* 0x000000ffff0b7224 */ /* 0x000fe200078e0000 */
[----:B------:R-:W-:Y:S01]  /*0800*/  LOP3.LUT R10, R8, 0xff, RZ, 0xc0, !PT ;  /* 0x000000ff080a7812 */ /* 0x000fe200078ec0ff */
[----:B------:R-:W-:Y:S01]  /*0810*/  IMAD.MOV.U32 R12, RZ, RZ, R5 ;  /* 0x000000ffff0c7224 */ /* 0x000fe200078e0005 */
[----:B------:R-:W-:-:S03]  /*0820*/  LOP3.LUT R9, R3, 0xff, RZ, 0xc0, !PT ;  /* 0x000000ff03097812 */ /* 0x000fc600078ec0ff */
[----:B------:R-:W-:Y:S02]  /*0830*/  VIADD R14, R10, 0xffffffff ;  /* 0xffffffff0a0e7836 */ /* 0x000fe40000000000 */
[----:B------:R-:W-:-:S03]  /*0840*/  VIADD R13, R9, 0xffffffff ;  /* 0xffffffff090d7836 */ /* 0x000fc60000000000 */
[----:B------:R-:W-:-:S04]  /*0850*/  ISETP.GT.U32.AND P1, PT, R14, 0xfd, PT ;  /* 0x000000fd0e00780c */ /* 0x000fc80003f24070 */
[----:B------:R-:W-:-:S13]  /*0860*/  ISETP.GT.U32.OR P1, PT, R13, 0xfd, P1 ;  /* 0x000000fd0d00780c */ /* 0x000fda0000f24470 */
[----:B------:R-:W-:Y:S01]  /*0870*/  @!P1 IMAD.MOV.U32 R8, RZ, RZ, RZ ;  /* 0x000000ffff089224 */ /* 0x000fe200078e00ff */
[----:B------:R-:W-:Y:S06]  /*0880*/  @!P1 BRA `(.L_x_3) ;  /* 0x0000000000609947 */ /* 0x000fec0003800000 */
[----:B------:R-:W-:Y:S01]  /*0890*/  FSETP.GTU.FTZ.AND P2, PT, |R5|, +INF , PT ;  /* 0x7f8000000500780b */ /* 0x000fe20003f5c200 */
[----:B------:R-:W-:Y:S01]  /*08a0*/  IMAD.MOV.U32 R3, RZ, RZ, R5 ;  /* 0x000000ffff037224 */ /* 0x000fe200078e0005 */
[----:B------:R-:W-:-:S04]  /*08b0*/  FSETP.GTU.FTZ.AND P1, PT, |R0|, +INF , PT ;  /* 0x7f8000000000780b */ /* 0x000fc80003f3c200 */
[----:B------:R-:W-:-:S13]  /*08c0*/  PLOP3.LUT P1, PT, P1, P2, PT, 0xf8, 0x8f ;  /* 0x00000000008f781c */ /* 0x000fda0000f25f70 */
[----:B------:R-:W-:Y:S05]  /*08d0*/  @P1 BRA `(.L_x_4) ;  /* 0x00000004004c1947 */ /* 0x000fea0003800000 */
[----:B------:R-:W-:-:S13]  /*08e0*/  LOP3.LUT P1, RZ, R12, 0x7fffffff, R11, 0xc8, !PT ;  /* 0x7fffffff0cff7812 */ /* 0x000fda000782c80b */
[----:B------:R-:W-:Y:S05]  /*08f0*/  @!P1 BRA `(.L_x_5) ;  /* 0x00000004003c9947 */ /* 0x000fea0003800000 */
[C---:B------:R-:W-:Y:S02]  /*0900*/  FSETP.NEU.FTZ.AND P3, PT, |R0|.reuse, +INF , PT ;  /* 0x7f8000000000780b */ /* 0x040fe40003f7d200 */
[----:B------:R-:W-:Y:S02]  /*0910*/  FSETP.NEU.FTZ.AND P2, PT, |R3|, +INF , PT ;  /* 0x7f8000000300780b */ /* 0x000fe40003f5d200 */
[----:B------:R-:W-:-:S11]  /*0920*/  FSETP.NEU.FTZ.AND P1, PT, |R0|, +INF , PT ;  /* 0x7f8000000000780b */ /* 0x000fd60003f3d200 */
[----:B------:R-:W-:Y:S05]  /*0930*/  @!P2 BRA !P3, `(.L_x_5) ;  /* 0x00000004002ca947 */ /* 0x000fea0005800000 */
[----:B------:R-:W-:-:S04]  /*0940*/  LOP3.LUT P3, RZ, R11, 0x7fffffff, RZ, 0xc0, !PT ;  /* 0x7fffffff0bff7812 */ /* 0x000fc8000786c0ff */
[----:B------:R-:W-:-:S13]  /*0950*/  PLOP3.LUT P2, PT, P2, P3, PT, 0x2f, 0xf2 ;  /* 0x0000000000f2781c */ /* 0x000fda0001746577 */
[----:B------:R-:W-:Y:S05]  /*0960*/  @P2 BRA `(.L_x_6) ;  /* 0x0000000400182947 */ /* 0x000fea0003800000 */
[----:B------:R-:W-:-:S04]  /*0970*/  LOP3.LUT P2, RZ, R12, 0x7fffffff, RZ, 0xc0, !PT ;  /* 0x7fffffff0cff7812 */ /* 0x000fc8000784c0ff */
[----:B------:R-:W-:-:S13]  /*0980*/  PLOP3.LUT P1, PT, P1, P2, PT, 0x2f, 0xf2 ;  /* 0x0000000000f2781c */ /* 0x000fda0000f24577 */
[----:B------:R-:W-:Y:S05]  /*0990*/  @P1 BRA `(.L_x_7) ;  /* 0x0000000400001947 */ /* 0x000fea0003800000 */
[----:B------:R-:W-:Y:S02]  /*09a0*/  ISETP.GE.AND P1, PT, R13, RZ, PT ;  /* 0x000000ff0d00720c */ /* 0x000fe40003f26270 */
[----:B------:R-:W-:-:S11]  /*09b0*/  ISETP.GE.AND P2, PT, R14, RZ, PT ;  /* 0x000000ff0e00720c */ /* 0x000fd60003f46270 */
[----:B------:R-:W-:Y:S02]  /*09c0*/  @P1 IMAD.MOV.U32 R8, RZ, RZ, RZ ;  /* 0x000000ffff081224 */ /* 0x000fe400078e00ff */
[----:B------:R-:W-:Y:S01]  /*09d0*/  @!P1 FFMA R11, R0, 1.84467440737095516160e+19, RZ ;  /* 0x5f800000000b9823 */ /* 0x000fe200000000ff */
[----:B------:R-:W-:Y:S02]  /*09e0*/  @!P1 IMAD.MOV.U32 R8, RZ, RZ, -0x40 ;  /* 0xffffffc0ff089424 */ /* 0x000fe400078e00ff */
[----:B------:R-:W-:Y:S02]  /*09f0*/  @!P2 FFMA R12, R3, 1.84467440737095516160e+19, RZ ;  /* 0x5f800000030ca823 */ /* 0x000fe400000000ff */
[----:B------:R-:W-:-:S07]  /*0a00*/  @!P2 VIADD R8, R8, 0x40 ;  /* 0x000000400808a836 */ /* 0x000fce0000000000 */
.L_x_3:
[----:B------:R-:W-:Y:S01]  /*0a10*/  LEA R3, R10, 0xc0800000, 0x17 ;  /* 0xc08000000a037811 */ /* 0x000fe200078eb8ff */
[----:B------:R-:W-:Y:S01]  /*0a20*/  VIADD R9, R9, 0xffffff81 ;  /* 0xffffff8109097836 */ /* 0x000fe20000000000 */
[----:B------:R-:W-:Y:S03]  /*0a30*/  BSSY.RECONVERGENT B2, `(.L_x_8) ;  /* 0x0000035000027945 */ /* 0x000fe60003800200 */
[----:B------:R-:W-:Y:S02]  /*0a40*/  IMAD.IADD R3, R12, 0x1, -R3 ;  /* 0x000000010c037824 */ /* 0x000fe400078e0a03 */
[C---:B------:R-:W-:Y:S01]  /*0a50*/  IMAD R0, R9.reuse, -0x800000, R11 ;  /* 0xff80000009007824 */ /* 0x040fe200078e020b */
[----:B------:R-:W-:Y:S01]  /*0a60*/  IADD3 R9, PT, PT, R9, 0x7f, -R10 ;  /* 0x0000007f09097810 */ /* 0x000fe20007ffe80a */
[----:B------:R-:W0:Y:S01]  /*0a70*/  MUFU.RCP R12, R3 ;  /* 0x00000003000c7308 */ /* 0x000e220000001000 */
[----:B------:R-:W-:-:S03]  /*0a80*/  FADD.FTZ R13, -R3, -RZ ;  /* 0x800000ff030d7221 */ /* 0x000fc60000010100 */
[----:B------:R-:W-:Y:S02]  /*0a90*/  IMAD.IADD R9, R9, 0x1, R8 ;  /* 0x0000000109097824 */ /* 0x000fe400078e0208 */
[----:B0-----:R-:W-:-:S04]  /*0aa0*/  FFMA R15, R12, R13, 1 ;  /* 0x3f8000000c0f7423 */ /* 0x001fc8000000000d */
[----:B------:R-:W-:-:S04]  /*0ab0*/  FFMA R14, R12, R15, R12 ;  /* 0x0000000f0c0e7223 */ /* 0x000fc8000000000c */
[----:B------:R-:W-:-:S04]  /*0ac0*/  FFMA R11, R0, R14, RZ ;  /* 0x0000000e000b7223 */ /* 0x000fc800000000ff */
[----:B------:R-:W-:-:S04]  /*0ad0*/  FFMA R12, R13, R11, R0 ;  /* 0x0000000b0d0c7223 */ /* 0x000fc80000000000 */
[----:B------:R-:W-:-:S04]  /*0ae0*/  FFMA R11, R14, R12, R11 ;  /* 0x0000000c0e0b7223 */ /* 0x000fc8000000000b */
[----:B------:R-:W-:-:S04]  /*0af0*/  FFMA R12, R13, R11, R0 ;  /* 0x0000000b0d0c7223 */ /* 0x000fc80000000000 */
[----:B------:R-:W-:-:S05]  /*0b00*/  FFMA R0, R14, R12, R11 ;  /* 0x0000000c0e007223 */ /* 0x000fca000000000b */
[----:B------:R-:W-:-:S04]  /*0b10*/  SHF.R.U32.HI R3, RZ, 0x17, R0 ;  /* 0x00000017ff037819 */ /* 0x000fc80000011600 */
[----:B------:R-:W-:-:S05]  /*0b20*/  LOP3.LUT R3, R3, 0xff, RZ, 0xc0, !PT ;  /* 0x000000ff03037812 */ /* 0x000fca00078ec0ff */
[----:B------:R-:W-:-:S04]  /*0b30*/  IMAD.IADD R13, R3, 0x1, R9 ;  /* 0x00000001030d7824 */ /* 0x000fc800078e0209 */
[----:B------:R-:W-:-:S05]  /*0b40*/  VIADD R3, R13, 0xffffffff ;  /* 0xffffffff0d037836 */ /* 0x000fca0000000000 */
[----:B------:R-:W-:-:S13]  /*0b50*/  ISETP.GE.U32.AND P1, PT, R3, 0xfe, PT ;  /* 0x000000fe0300780c */ /* 0x000fda0003f26070 */
[----:B------:R-:W-:Y:S05]  /*0b60*/  @!P1 BRA `(.L_x_9) ;  /* 0x0000000000809947 */ /* 0x000fea0003800000 */
[----:B------:R-:W-:-:S13]  /*0b70*/  ISETP.GT.AND P1, PT, R13, 0xfe, PT ;  /* 0x000000fe0d00780c */ /* 0x000fda0003f24270 */
[----:B------:R-:W-:Y:S05]  /*0b80*/  @P1 BRA `(.L_x_10) ;  /* 0x00000000006c1947 */ /* 0x000fea0003800000 */
[----:B------:R-:W-:-:S13]  /*0b90*/  ISETP.GE.AND P1, PT, R13, 0x1, PT ;  /* 0x000000010d00780c */ /* 0x000fda0003f26270 */
[----:B------:R-:W-:Y:S05]  /*0ba0*/  @P1 BRA `(.L_x_11) ;  /* 0x0000000000741947 */ /* 0x000fea0003800000 */
[----:B------:R-:W-:Y:S02]  /*0bb0*/  ISETP.GE.AND P1, PT, R13, -0x18, PT ;  /* 0xffffffe80d00780c */ /* 0x000fe40003f26270 */
[----:B------:R-:W-:-:S11]  /*0bc0*/  LOP3.LUT R0, R0, 0x80000000, RZ, 0xc0, !PT ;  /* 0x8000000000007812 */ /* 0x000fd600078ec0ff */
[----:B------:R-:W-:Y:S05]  /*0bd0*/  @!P1 BRA `(.L_x_11) ;  /* 0x0000000000689947 */ /* 0x000fea0003800000 */
[CCC-:B------:R-:W-:Y:S01]  /*0be0*/  FFMA.RZ R3, R14.reuse, R12.reuse, R11.reuse ;  /* 0x0000000c0e037223 */ /* 0x1c0fe2000000c00b */
[C---:B------:R-:W-:Y:S02]  /*0bf0*/  VIADD R10, R13.reuse, 0x20 ;  /* 0x000000200d0a7836 */ /* 0x040fe40000000000 */
[CCC-:B------:R-:W-:Y:S01]  /*0c00*/  FFMA.RM R8, R14.reuse, R12.reuse, R11.reuse ;  /* 0x0000000c0e087223 */ /* 0x1c0fe2000000400b */
[----:B------:R-:W-:Y:S02]  /*0c10*/  ISETP.NE.AND P3, PT, R13, RZ, PT ;  /* 0x000000ff0d00720c */ /* 0x000fe40003f65270 */
[----:B------:R-:W-:Y:S01]  /*0c20*/  LOP3.LUT R9, R3, 0x7fffff, RZ, 0xc0, !PT ;  /* 0x007fffff03097812 */ /* 0x000fe200078ec0ff */
[----:B------:R-:W-:Y:S01]  /*0c30*/  FFMA.RP R3, R14, R12, R11 ;  /* 0x0000000c0e037223 */ /* 0x000fe2000000800b */
[----:B------:R-:W-:Y:S01]  /*0c40*/  IMAD.MOV R11, RZ, RZ, -R13 ;  /* 0x000000ffff0b7224 */ /* 0x000fe200078e0a0d */
[----:B------:R-:W-:Y:S02]  /*0c50*/  ISETP.NE.AND P2, PT, R13, RZ, PT ;  /* 0x000000ff0d00720c */ /* 0x000fe40003f45270 */
[----:B------:R-:W-:-:S02]  /*0c60*/  LOP3.LUT R9, R9, 0x800000, RZ, 0xfc, !PT ;  /* 0x0080000009097812 */ /* 0x000fc400078efcff */
[----:B------:R-:W-:Y:S02]  /*0c70*/  FSETP.NEU.FTZ.AND P1, PT, R3, R8, PT ;  /* 0x000000080300720b */ /* 0x000fe40003f3d000 */
[----:B------:R-:W-:Y:S02]  /*0c80*/  SHF.L.U32 R10, R9, R10, RZ ;  /* 0x0000000a090a7219 */ /* 0x000fe400000006ff */
[----:B------:R-:W-:Y:S02]  /*0c90*/  SEL R8, R11, RZ, P3 ;  /* 0x000000ff0b087207 */ /* 0x000fe40001800000 */
[----:B------:R-:W-:Y:S02]  /*0ca0*/  ISETP.NE.AND P2, PT, R10, RZ, P2 ;  /* 0x000000ff0a00720c */ /* 0x000fe40001745270 */
[----:B------:R-:W-:Y:S02]  /*0cb0*/  SHF.R.U32.HI R8, RZ, R8, R9 ;  /* 0x00000008ff087219 */ /* 0x000fe40000011609 */
[----:B------:R-:W-:-:S02]  /*0cc0*/  PLOP3.LUT P1, PT, P1, P2, PT, 0xf8, 0x8f ;  /* 0x00000000008f781c */ /* 0x000fc40000f25f70 */
[----:B------:R-:W-:Y:S02]  /*0cd0*/  SHF.R.U32.HI R10, RZ, 0x1, R8 ;  /* 0x00000001ff0a7819 */ /* 0x000fe40000011608 */
[----:B------:R-:W-:-:S04]  /*0ce0*/  SEL R3, RZ, 0x1, !P1 ;  /* 0x00000001ff037807 */ /* 0x000fc80004800000 */
[----:B------:R-:W-:-:S04]  /*0cf0*/  LOP3.LUT R3, R3, 0x1, R10, 0xf8, !PT ;  /* 0x0000000103037812 */ /* 0x000fc800078ef80a */
[----:B------:R-:W-:-:S05]  /*0d00*/  LOP3.LUT R3, R3, R8, RZ, 0xc0, !PT ;  /* 0x0000000803037212 */ /* 0x000fca00078ec0ff */
[----:B------:R-:W-:-:S05]  /*0d10*/  IMAD.IADD R3, R10, 0x1, R3 ;  /* 0x000000010a037824 */ /* 0x000fca00078e0203 */
[----:B------:R-:W-:Y:S01]  /*0d20*/  LOP3.LUT R0, R3, R0, RZ, 0xfc, !PT ;  /* 0x0000000003007212 */ /* 0x000fe200078efcff */
[----:B------:R-:W-:Y:S06]  /*0d30*/  BRA `(.L_x_11) ;  /* 0x0000000000107947 */ /* 0x000fec0003800000 */
.L_x_10:
[----:B------:R-:W-:-:S04]  /*0d40*/  LOP3.LUT R0, R0, 0x80000000, RZ, 0xc0, !PT ;  /* 0x8000000000007812 */ /* 0x000fc800078ec0ff */
[----:B------:R-:W-:Y:S01]  /*0d50*/  LOP3.LUT R0, R0, 0x7f800000, RZ, 0xfc, !PT ;  /* 0x7f80000000007812 */ /* 0x000fe200078efcff */
[----:B------:R-:W-:Y:S06]  /*0d60*/  BRA `(.L_x_11) ;  /* 0x0000000000047947 */ /* 0x000fec0003800000 */
.L_x_9:
[----:B------:R-:W-:-:S07]  /*0d70*/  IMAD R0, R9, 0x800000, R0 ;  /* 0x0080000009007824 */ /* 0x000fce00078e0200 */
.L_x_11:
[----:B------:R-:W-:Y:S05]  /*0d80*/  BSYNC.RECONVERGENT B2 ;  /* 0x0000000000027941 */ /* 0x000fea0003800200 */
.L_x_8:
[----:B------:R-:W-:Y:S05]  /*0d90*/  BRA `(.L_x_12) ;  /* 0x0000000000207947 */ /* 0x000fea0003800000 */
.L_x_7:
[----:B------:R-:W-:-:S04]  /*0da0*/  LOP3.LUT R0, R12, 0x80000000, R11, 0x48, !PT ;  /* 0x800000000c007812 */ /* 0x000fc800078e480b */
[----:B------:R-:W-:Y:S01]  /*0db0*/  LOP3.LUT R0, R0, 0x7f800000, RZ, 0xfc, !PT ;  /* 0x7f80000000007812 */ /* 0x000fe200078efcff */
[----:B------:R-:W-:Y:S06]  /*0dc0*/  BRA `(.L_x_12) ;  /* 0x0000000000147947 */ /* 0x000fec0003800000 */
.L_x_6:
[----:B------:R-:W-:Y:S01]  /*0dd0*/  LOP3.LUT R0, R12, 0x80000000, R11, 0x48, !PT ;  /* 0x800000000c007812 */ /* 0x000fe200078e480b */
[----:B------:R-:W-:Y:S06]  /*0de0*/  BRA `(.L_x_12) ;  /* 0x00000000000c7947 */ /* 0x000fec0003800000 */
.L_x_5:
[----:B------:R-:W0:Y:S01]  /*0df0*/  MUFU.RSQ R0, -QNAN ;  /* 0xffc0000000007908 */ /* 0x000e220000001400 */
[----:B------:R-:W-:Y:S05]  /*0e00*/  BRA `(.L_x_12) ;  /* 0x0000000000047947 */ /* 0x000fea0003800000 */
.L_x_4:
[----:B------:R-:W-:-:S07]  /*0e10*/  FADD.FTZ R0, R0, R3 ;  /* 0x0000000300007221 */ /* 0x000fce0000010000 */
.L_x_12:
[----:B------:R-:W-:Y:S05]  /*0e20*/  BSYNC.RECONVERGENT B1 ;  /* 0x0000000000017941 */ /* 0x000fea0003800200 */
.L_x_2:
[----:B------:R-:W-:Y:S02]  /*0e30*/  IMAD.MOV.U32 R8, RZ, RZ, R6 ;  /* 0x000000ffff087224 */ /* 0x000fe400078e0006 */
[----:B------:R-:W-:-:S04]  /*0e40*/  IMAD.MOV.U32 R9, RZ, RZ, 0x0 ;  /* 0x00000000ff097424 */ /* 0x000fc800078e00ff */
[----:B0-----:R-:W-:Y:S05]  /*0e50*/  RET.REL.NODEC R8 `(_Z20KeypointLocalizationPiPfiiff) ;  /* 0xfffffff008687950 */ /* 0x001fea0003c3ffff */
.L_x_13:
[----:B------:R-:W-:-:S00]  /*0e60*/  BRA `(.L_x_13) ;  /* 0xfffffffc00fc7947 */ /* 0x000fc0000383ffff */
[----:B------:R-:W-:-:S00]  /*0e70*/  NOP ;  /* 0x0000000000007918 */ /* 0x000fc00000000000 */
        /* <DEDUP_REMOVED lines=8> */
.L_x_14:


//--------------------- .nv.shared._Z20KeypointLocalizationPiPfiiff --------------------------
	.section	.nv.shared._Z20KeypointLocalizationPiPfiiff,"aw",@nobits
	.sectionflags	@""
	.align	4
.nv.shared._Z20KeypointLocalizationPiPfiiff:
	.zero		5120


//--------------------- .nv.shared.reserved.0     --------------------------
	.section	.nv.shared.reserved.0,"aw",@nobits
	.weak		__nv_reservedSMEM_offset_0_alias
	.size		__nv_reservedSMEM_offset_0_alias, 0, 64
	.other		__nv_reservedSMEM_offset_0_alias,@"STO_CUDA_RESERVED_SHARED STV_DEFAULT"
__nv_reservedSMEM_offset_0_alias:
	.zero		0
	.zero		64


//--------------------- .nv.constant0._Z20KeypointLocalizationPiPfiiff --------------------------
	.section	.nv.constant0._Z20KeypointLocalizationPiPfiiff,"a",@progbits
	.sectionflags	@""
	.align	4
.nv.constant0._Z20KeypointLocalizationPiPfiiff:
	.zero		928


//--------------------- SYMBOLS --------------------------

	.type		.nv.reservedSmem.offset0,@object
	.size		.nv.reservedSmem.offset0,0x4
	.type		.nv.reservedSmem.cap,@object
	.size		.nv.reservedSmem.cap,0x4
